//
// Generated by NVIDIA NVVM Compiler
//
// Compiler Build ID: CL-36424714
// Cuda compilation tools, release 13.0, V13.0.88
// Based on NVVM 20.0.0
//

.version 9.0
.target sm_100
.address_size 64

	// .globl	_Z16row_power_kernelPfii

.visible .entry _Z16row_power_kernelPfii(
	.param .u64 .ptr .align 1 _Z16row_power_kernelPfii_param_0,
	.param .u32 _Z16row_power_kernelPfii_param_1,
	.param .u32 _Z16row_power_kernelPfii_param_2
)
{
	.reg .pred 	%p<21>;
	.reg .b32 	%r<24>;
	.reg .b32 	%f<76>;
	.reg .b64 	%rd<5>;

	ld.param.u64 	%rd2, [_Z16row_power_kernelPfii_param_0];
	ld.param.u32 	%r4, [_Z16row_power_kernelPfii_param_1];
	ld.param.u32 	%r3, [_Z16row_power_kernelPfii_param_2];
	mov.u32 	%r5, %ctaid.y;
	mov.u32 	%r6, %ntid.y;
	mov.u32 	%r7, %tid.y;
	mad.lo.s32 	%r1, %r5, %r6, %r7;
	mov.u32 	%r8, %ctaid.x;
	mov.u32 	%r9, %ntid.x;
	mov.u32 	%r10, %tid.x;
	mad.lo.s32 	%r2, %r8, %r9, %r10;
	setp.ge.s32 	%p1, %r1, %r4;
	setp.ge.s32 	%p2, %r2, %r3;
	or.pred  	%p3, %p1, %p2;
	mov.f32 	%f75, 0f3F800000;
	@%p3 bra 	$L__BB0_10;
	cvta.to.global.u64 	%rd3, %rd2;
	mad.lo.s32 	%r11, %r3, %r1, %r2;
	mul.wide.s32 	%rd4, %r11, 4;
	add.s64 	%rd1, %rd3, %rd4;
	ld.global.f32 	%f1, [%rd1];
	add.s32 	%r12, %r1, 1;
	cvt.rn.f32.u32 	%f2, %r12;
	mul.f32 	%f12, %f2, 0f3F000000;
	cvt.rzi.f32.f32 	%f13, %f12;
	add.f32 	%f14, %f13, %f13;
	sub.f32 	%f15, %f2, %f14;
	abs.f32 	%f3, %f15;
	abs.f32 	%f4, %f1;
	setp.lt.f32 	%p4, %f4, 0f00800000;
	mul.f32 	%f16, %f4, 0f4B800000;
	selp.f32 	%f17, %f16, %f4, %p4;
	selp.f32 	%f18, 0fC1C00000, 0f00000000, %p4;
	mov.b32 	%r13, %f17;
	add.s32 	%r14, %r13, -1060439283;
	and.b32  	%r15, %r14, -8388608;
	sub.s32 	%r16, %r13, %r15;
	mov.b32 	%f19, %r16;
	cvt.rn.f32.s32 	%f20, %r15;
	fma.rn.f32 	%f21, %f20, 0f34000000, %f18;
	add.f32 	%f22, %f19, 0fBF800000;
	add.f32 	%f23, %f19, 0f3F800000;
	rcp.approx.ftz.f32 	%f24, %f23;
	add.f32 	%f25, %f22, %f22;
	mul.f32 	%f26, %f25, %f24;
	mul.f32 	%f27, %f26, %f26;
	sub.f32 	%f28, %f22, %f26;
	add.f32 	%f29, %f28, %f28;
	neg.f32 	%f30, %f26;
	fma.rn.f32 	%f31, %f30, %f22, %f29;
	mul.rn.f32 	%f32, %f24, %f31;
	fma.rn.f32 	%f33, %f27, 0f3A2C32E4, 0f3B52E7DB;
	fma.rn.f32 	%f34, %f33, %f27, 0f3C93BB73;
	fma.rn.f32 	%f35, %f34, %f27, 0f3DF6384F;
	mul.rn.f32 	%f36, %f35, %f27;
	fma.rn.f32 	%f37, %f26, 0f3FB8AA3B, %f21;
	sub.f32 	%f38, %f21, %f37;
	fma.rn.f32 	%f39, %f26, 0f3FB8AA3B, %f38;
	fma.rn.f32 	%f40, %f32, 0f3FB8AA3B, %f39;
	fma.rn.f32 	%f41, %f26, 0f32A55E34, %f40;
	mul.f32 	%f42, %f36, 0f40400000;
	fma.rn.f32 	%f43, %f42, %f32, %f41;
	fma.rn.f32 	%f44, %f36, %f26, %f43;
	add.rn.f32 	%f45, %f37, %f44;
	neg.f32 	%f46, %f37;
	add.rn.f32 	%f47, %f45, %f46;
	neg.f32 	%f48, %f47;
	add.rn.f32 	%f49, %f44, %f48;
	mul.rn.f32 	%f50, %f45, %f2;
	neg.f32 	%f51, %f50;
	fma.rn.f32 	%f52, %f45, %f2, %f51;
	fma.rn.f32 	%f53, %f49, %f2, %f52;
	cvt.rni.f32.f32 	%f54, %f50;
	sub.f32 	%f55, %f50, %f54;
	add.f32 	%f56, %f55, %f53;
	fma.rn.f32 	%f57, %f56, 0f391FCB8E, 0f3AAF85ED;
	fma.rn.f32 	%f58, %f57, %f56, 0f3C1D9856;
	fma.rn.f32 	%f59, %f58, %f56, 0f3D6357BB;
	fma.rn.f32 	%f60, %f59, %f56, 0f3E75FDEC;
	fma.rn.f32 	%f61, %f60, %f56, 0f3F317218;
	fma.rn.f32 	%f62, %f61, %f56, 0f3F800000;
	cvt.rzi.s32.f32 	%r17, %f54;
	setp.gt.f32 	%p5, %f54, 0f00000000;
	selp.b32 	%r18, 0, -2097152000, %p5;
	add.s32 	%r19, %r18, 2130706432;
	mov.b32 	%f63, %r19;
	mul.f32 	%f64, %f62, %f63;
	shl.b32 	%r20, %r17, 23;
	sub.s32 	%r21, %r20, %r18;
	mov.b32 	%f65, %r21;
	mul.f32 	%f66, %f64, %f65;
	abs.f32 	%f67, %f50;
	setp.gt.f32 	%p6, %f67, 0f43180000;
	setp.lt.f32 	%p7, %f50, 0f00000000;
	selp.f32 	%f68, 0f00000000, 0f7F800000, %p7;
	selp.f32 	%f5, %f68, %f66, %p6;
	setp.eq.f32 	%p8, %f1, 0f3F800000;
	@%p8 bra 	$L__BB0_9;
	setp.num.f32 	%p9, %f4, %f4;
	abs.f32 	%f69, %f2;
	setp.num.f32 	%p10, %f69, %f69;
	and.pred  	%p11, %p9, %p10;
	@%p11 bra 	$L__BB0_4;
	add.rn.f32 	%f75, %f1, %f2;
	bra.uni 	$L__BB0_9;
$L__BB0_4:
	setp.neu.f32 	%p12, %f1, 0f00000000;
	setp.neu.f32 	%p13, %f4, 0f7F800000;
	and.pred  	%p14, %p12, %p13;
	@%p14 bra 	$L__BB0_6;
	setp.neu.f32 	%p20, %f3, 0f3F800000;
	add.f32 	%f72, %f1, %f1;
	mov.b32 	%r22, %f72;
	and.b32  	%r23, %r22, 2147483647;
	mov.b32 	%f73, %r23;
	selp.f32 	%f75, %f73, %f72, %p20;
	bra.uni 	$L__BB0_9;
$L__BB0_6:
	setp.eq.f32 	%p15, %f1, 0fBF800000;
	setp.eq.f32 	%p16, %f69, 0f7F800000;
	and.pred  	%p17, %p15, %p16;
	@%p17 bra 	$L__BB0_9;
	setp.geu.f32 	%p18, %f1, 0f00000000;
	mov.f32 	%f75, %f5;
	@%p18 bra 	$L__BB0_9;
	setp.neu.f32 	%p19, %f3, 0f3F800000;
	neg.f32 	%f71, %f5;
	selp.f32 	%f75, %f5, %f71, %p19;
$L__BB0_9:
	st.global.f32 	[%rd1], %f75;
$L__BB0_10:
	ret;

}


// ===== COMPILED SASS (sm_100) =====

	.target	sm_100

	.elftype	@"ET_EXEC"


//--------------------- .note.nv.tkinfo           --------------------------
	.section	.note.nv.tkinfo,"",@"SHT_NOTE"
	.sectionflags	@"SHF_NOTE_NV_TKINFO"
	.tkinfo
        /*0018*/ 	.word	0x00000002
        /*0030*/ 	.string	""
        /*0030*/ 	.string	"ptxas"
        /*0030*/ 	.string	"Cuda compilation tools, release 13.0, V13.0.88"
        /*0030*/ 	.string	"Build cuda_13.0.r13.0/compiler.36424714_0"
        /*0030*/ 	.string	"-arch sm_100 -m 64 "



//--------------------- .note.nv.cuinfo           --------------------------
	.section	.note.nv.cuinfo,"",@"SHT_NOTE"
	.sectionflags	@"SHF_NOTE_NV_CUINFO"
        /*0018*/ 	.short	0x0002
        /*001a*/ 	.short	0x0064
        /*001c*/ 	.short	0x0082
	.zero		2


//--------------------- .nv.info                  --------------------------
	.section	.nv.info,"",@"SHT_CUDA_INFO"
	.align	4


	//----- nvinfo : EIATTR_REGCOUNT
	.align		4
        /*0000*/ 	.byte	0x04, 0x2f
        /*0002*/ 	.short	(.L_1 - .L_0)
	.align		4
.L_0:
        /*0004*/ 	.word	index@(_Z16row_power_kernelPfii)
        /*0008*/ 	.word	0x00000010


	//----- nvinfo : EIATTR_FRAME_SIZE
	.align		4
.L_1:
        /*000c*/ 	.byte	0x04, 0x11
        /*000e*/ 	.short	(.L_3 - .L_2)
	.align		4
.L_2:
        /*0010*/ 	.word	index@(_Z16row_power_kernelPfii)
        /*0014*/ 	.word	0x00000000


	//----- nvinfo : EIATTR_MIN_STACK_SIZE
	.align		4
.L_3:
        /*0018*/ 	.byte	0x04, 0x12
        /*001a*/ 	.short	(.L_5 - .L_4)
	.align		4
.L_4:
        /*001c*/ 	.word	index@(_Z16row_power_kernelPfii)
        /*0020*/ 	.word	0x00000000
.L_5:


//--------------------- .nv.compat                --------------------------
	.section	.nv.compat,"",@"SHT_CUDA_COMPAT_INFO"
	.align	4
        /*0000*/ 	.byte	0x02, 0x09, 0x00, 0x00, 0x02, 0x02, 0x01, 0x00, 0x02, 0x05, 0x05, 0x00, 0x03, 0x07, 0x01, 0x01
        /*0010*/ 	.byte	0x02, 0x03, 0x00, 0x00, 0x02, 0x06, 0x01, 0x00, 0x04, 0x0b, 0x08, 0x00, 0x01, 0x00, 0x00, 0x00
        /*0020*/ 	.byte	0x00, 0x00, 0x00, 0x00


//--------------------- .nv.info._Z16row_power_kernelPfii --------------------------
	.section	.nv.info._Z16row_power_kernelPfii,"",@"SHT_CUDA_INFO"
	.sectionflags	@""
	.align	4


	//----- nvinfo : EIATTR_CUDA_API_VERSION
	.align		4
        /*0000*/ 	.byte	0x04, 0x37
        /*0002*/ 	.short	(.L_7 - .L_6)
.L_6:
        /*0004*/ 	.word	0x00000082


	//----- nvinfo : EIATTR_KPARAM_INFO
	.align		4
.L_7:
        /*0008*/ 	.byte	0x04, 0x17
        /*000a*/ 	.short	(.L_9 - .L_8)
.L_8:
        /*000c*/ 	.word	0x00000000
        /*0010*/ 	.short	0x0002
        /*0012*/ 	.short	0x000c
        /*0014*/ 	.byte	0x00, 0xf0, 0x11, 0x00


	//----- nvinfo : EIATTR_KPARAM_INFO
	.align		4
.L_9:
        /*0018*/ 	.byte	0x04, 0x17
        /*001a*/ 	.short	(.L_11 - .L_10)
.L_10:
        /*001c*/ 	.word	0x00000000
        /*0020*/ 	.short	0x0001
        /*0022*/ 	.short	0x0008
        /*0024*/ 	.byte	0x00, 0xf0, 0x11, 0x00


	//----- nvinfo : EIATTR_KPARAM_INFO
	.align		4
.L_11:
        /*0028*/ 	.byte	0x04, 0x17
        /*002a*/ 	.short	(.L_13 - .L_12)
.L_12:
        /*002c*/ 	.word	0x00000000
        /*0030*/ 	.short	0x0000
        /*0032*/ 	.short	0x0000
        /*0034*/ 	.byte	0x00, 0xf5, 0x21, 0x00


	//----- nvinfo : EIATTR_SPARSE_MMA_MASK
	.align		4
.L_13:
        /*0038*/ 	.byte	0x03, 0x50
        /*003a*/ 	.short	0x0000


	//----- nvinfo : EIATTR_MAXREG_COUNT
	.align		4
        /*003c*/ 	.byte	0x03, 0x1b
        /*003e*/ 	.short	0x00ff


	//----- nvinfo : EIATTR_MERCURY_ISA_VERSION
	.align		4
        /*0040*/ 	.byte	0x03, 0x5f
        /*0042*/ 	.short	0x0101


	//----- nvinfo : EIATTR_VRC_CTA_INIT_COUNT
	.align		4
        /*0044*/ 	.byte	0x02, 0x4a
	.zero		1
	.zero		1


	//----- nvinfo : EIATTR_EXIT_INSTR_OFFSETS
	.align		4
        /*0048*/ 	.byte	0x04, 0x1c
        /*004a*/ 	.short	(.L_15 - .L_14)


	//   ....[0]....
.L_14:
        /*004c*/ 	.word	0x000000c0


	//   ....[1]....
        /*0050*/ 	.word	0x000006a0


	//----- nvinfo : EIATTR_CRS_STACK_SIZE
	.align		4
.L_15:
        /*0054*/ 	.byte	0x04, 0x1e
        /*0056*/ 	.short	(.L_17 - .L_16)
.L_16:
        /*0058*/ 	.word	0x00000000


	//----- nvinfo : EIATTR_CBANK_PARAM_SIZE
	.align		4
.L_17:
        /*005c*/ 	.byte	0x03, 0x19
        /*005e*/ 	.short	0x0010


	//----- nvinfo : EIATTR_PARAM_CBANK
	.align		4
        /*0060*/ 	.byte	0x04, 0x0a
        /*0062*/ 	.short	(.L_19 - .L_18)
	.align		4
.L_18:
        /*0064*/ 	.word	index@(.nv.constant0._Z16row_power_kernelPfii)
        /*0068*/ 	.short	0x0380
        /*006a*/ 	.short	0x0010


	//----- nvinfo : EIATTR_SW_WAR
	.align		4
.L_19:
        /*006c*/ 	.byte	0x04, 0x36
        /*006e*/ 	.short	(.L_21 - .L_20)
.L_20:
        /*0070*/ 	.word	0x00000008
.L_21:


//--------------------- .nv.callgraph             --------------------------
	.section	.nv.callgraph,"",@"SHT_CUDA_CALLGRAPH"
	.align	4
	.sectionentsize	8
	.align		4
        /*0000*/ 	.word	0x00000000
	.align		4
        /*0004*/ 	.word	0xffffffff
	.align		4
        /*0008*/ 	.word	0x00000000
	.align		4
        /*000c*/ 	.word	0xfffffffe
	.align		4
        /*0010*/ 	.word	0x00000000
	.align		4
        /*0014*/ 	.word	0xfffffffd
	.align		4
        /*0018*/ 	.word	0x00000000
	.align		4
        /*001c*/ 	.word	0xfffffffc


//--------------------- .text._Z16row_power_kernelPfii --------------------------
	.section	.text._Z16row_power_kernelPfii,"ax",@progbits
	.align	128
        .global         _Z16row_power_kernelPfii
        .type           _Z16row_power_kernelPfii,@function
        .size           _Z16row_power_kernelPfii,(.L_x_3 - _Z16row_power_kernelPfii)
        .other          _Z16row_power_kernelPfii,@"STO_CUDA_ENTRY STV_DEFAULT"
_Z16row_power_kernelPfii:
.text._Z16row_power_kernelPfii:
[----:B------:R-:W-:Y:S01]  /*0000*/  LDC R1, c[0x0][0x37c] ;  /* 0x0000df00ff017b82 */ /* 0x000fe20000000800 */
[----:B------:R-:W0:Y:S07]  /*0010*/  S2R R0, SR_TID.X ;  /* 0x0000000000007919 */ /* 0x000e2e0000002100 */
[----:B------:R-:W1:Y:S01]  /*0020*/  LDC R4, c[0x0][0x364] ;  /* 0x0000d900ff047b82 */ /* 0x000e620000000800 */
[----:B------:R-:W2:Y:S01]  /*0030*/  LDCU.64 UR6, c[0x0][0x388] ;  /* 0x00007100ff0677ac */ /* 0x000ea20008000a00 */
[----:B------:R-:W1:Y:S06]  /*0040*/  S2R R3, SR_TID.Y ;  /* 0x0000000000037919 */ /* 0x000e6c0000002200 */
[----:B------:R-:W0:Y:S08]  /*0050*/  S2UR UR5, SR_CTAID.X ;  /* 0x00000000000579c3 */ /* 0x000e300000002500 */
[----:B------:R-:W0:Y:S08]  /*0060*/  LDC R5, c[0x0][0x360] ;  /* 0x0000d800ff057b82 */ /* 0x000e300000000800 */
[----:B------:R-:W1:Y:S01]  /*0070*/  S2UR UR4, SR_CTAID.Y ;  /* 0x00000000000479c3 */ /* 0x000e620000002600 */
[----:B0-----:R-:W-:-:S05]  /*0080*/  IMAD R5, R5, UR5, R0 ;  /* 0x0000000505057c24 */ /* 0x001fca000f8e0200 */
[----:B--2---:R-:W-:Y:S01]  /*0090*/  ISETP.GE.AND P0, PT, R5, UR7, PT ;  /* 0x0000000705007c0c */ /* 0x004fe2000bf06270 */
[----:B-1----:R-:W-:-:S05]  /*00a0*/  IMAD R4, R4, UR4, R3 ;  /* 0x0000000404047c24 */ /* 0x002fca000f8e0203 */
[----:B------:R-:W-:-:S13]  /*00b0*/  ISETP.GE.OR P0, PT, R4, UR6, P0 ;  /* 0x0000000604007c0c */ /* 0x000fda0008706670 */
[----:B------:R-:W-:Y:S05]  /*00c0*/  @P0 EXIT ;  /* 0x000000000000094d */ /* 0x000fea0003800000 */
[----:B------:R-:W0:Y:S01]  /*00d0*/  LDC.64 R2, c[0x0][0x380] ;  /* 0x0000e000ff027b82 */ /* 0x000e220000000a00 */
[----:B------:R-:W1:Y:S01]  /*00e0*/  LDCU.64 UR4, c[0x0][0x358] ;  /* 0x00006b00ff0477ac */ /* 0x000e620008000a00 */
[----:B------:R-:W-:-:S04]  /*00f0*/  IMAD R5, R4, UR7, R5 ;  /* 0x0000000704057c24 */ /* 0x000fc8000f8e0205 */
[----:B0-----:R-:W-:-:S05]  /*0100*/  IMAD.WIDE R2, R5, 0x4, R2 ;  /* 0x0000000405027825 */ /* 0x001fca00078e0202 */
[----:B-1----:R-:W2:Y:S01]  /*0110*/  LDG.E R0, desc[UR4][R2.64] ;  /* 0x0000000402007981 */ /* 0x002ea2000c1e1900 */
[----:B------:R-:W-:Y:S01]  /*0120*/  HFMA2 R13, -RZ, RZ, 0.771484375, 0.21533203125 ;  /* 0x3a2c32e4ff0d7431 */ /* 0x000fe200000001ff */
[----:B------:R-:W-:Y:S01]  /*0130*/  BSSY.RECONVERGENT B0, `(.L_x_0) ;  /* 0x0000055000007945 */ /* 0x000fe20003800200 */
[C---:B--2---:R-:W-:Y:S01]  /*0140*/  FMUL R5, |R0|.reuse, 16777216 ;  /* 0x4b80000000057820 */ /* 0x044fe20000400200 */
[C---:B------:R-:W-:Y:S02]  /*0150*/  FSETP.GEU.AND P0, PT, |R0|.reuse, 1.175494350822287508e-38, PT ;  /* 0x008000000000780b */ /* 0x040fe40003f0e200 */
[----:B------:R-:W-:Y:S02]  /*0160*/  FSETP.NEU.AND P2, PT, R0, 1, PT ;  /* 0x3f8000000000780b */ /* 0x000fe40003f4d000 */
[----:B------:R-:W-:-:S04]  /*0170*/  FSEL R5, R5, |R0|, !P0 ;  /* 0x4000000005057208 */ /* 0x000fc80004000000 */
[----:B------:R-:W-:-:S04]  /*0180*/  IADD3 R6, PT, PT, R5, -0x3f3504f3, RZ ;  /* 0xc0cafb0d05067810 */ /* 0x000fc80007ffe0ff */
[----:B------:R-:W-:-:S04]  /*0190*/  LOP3.LUT R6, R6, 0xff800000, RZ, 0xc0, !PT ;  /* 0xff80000006067812 */ /* 0x000fc800078ec0ff */
[-C--:B------:R-:W-:Y:S02]  /*01a0*/  IADD3 R5, PT, PT, R5, -R6.reuse, RZ ;  /* 0x8000000605057210 */ /* 0x080fe40007ffe0ff */
[----:B------:R-:W-:-:S03]  /*01b0*/  I2FP.F32.S32 R6, R6 ;  /* 0x0000000600067245 */ /* 0x000fc60000201400 */
[C---:B------:R-:W-:Y:S01]  /*01c0*/  FADD R8, R5.reuse, 1 ;  /* 0x3f80000005087421 */ /* 0x040fe20000000000 */
[----:B------:R-:W-:Y:S01]  /*01d0*/  FADD R7, R5, -1 ;  /* 0xbf80000005077421 */ /* 0x000fe20000000000 */
[----:B------:R-:W-:-:S03]  /*01e0*/  FSEL R5, RZ, -24, P0 ;  /* 0xc1c00000ff057808 */ /* 0x000fc60000000000 */
[----:B------:R-:W-:Y:S01]  /*01f0*/  FADD R9, R7, R7 ;  /* 0x0000000707097221 */ /* 0x000fe20000000000 */
[----:B------:R-:W0:Y:S01]  /*0200*/  MUFU.RCP R8, R8 ;  /* 0x0000000800087308 */ /* 0x000e220000001000 */
[----:B------:R-:W-:Y:S02]  /*0210*/  FFMA R6, R6, 1.1920928955078125e-07, R5 ;  /* 0x3400000006067823 */ /* 0x000fe40000000005 */
[----:B0-----:R-:W-:-:S04]  /*0220*/  FMUL R9, R8, R9 ;  /* 0x0000000908097220 */ /* 0x001fc80000400000 */
[----:B------:R-:W-:Y:S01]  /*0230*/  FADD R11, R7, -R9 ;  /* 0x80000009070b7221 */ /* 0x000fe20000000000 */
[C---:B------:R-:W-:Y:S01]  /*0240*/  FMUL R10, R9.reuse, R9 ;  /* 0x00000009090a7220 */ /* 0x040fe20000400000 */
[----:B------:R-:W-:Y:S02]  /*0250*/  FFMA R5, R9, 1.4426950216293334961, R6 ;  /* 0x3fb8aa3b09057823 */ /* 0x000fe40000000006 */
[----:B------:R-:W-:Y:S01]  /*0260*/  FADD R12, R11, R11 ;  /* 0x0000000b0b0c7221 */ /* 0x000fe20000000000 */
[----:B------:R-:W-:Y:S01]  /*0270*/  FFMA R11, R10, R13, 0.0032181653659790754318 ;  /* 0x3b52e7db0a0b7423 */ /* 0x000fe2000000000d */
[----:B------:R-:W-:Y:S02]  /*0280*/  FADD R6, R6, -R5 ;  /* 0x8000000506067221 */ /* 0x000fe40000000000 */
[----:B------:R-:W-:Y:S01]  /*0290*/  FFMA R7, R7, -R9, R12 ;  /* 0x8000000907077223 */ /* 0x000fe2000000000c */
[----:B------:R-:W-:Y:S01]  /*02a0*/  FFMA R11, R10, R11, 0.018033718690276145935 ;  /* 0x3c93bb730a0b7423 */ /* 0x000fe2000000000b */
[----:B------:R-:W-:-:S02]  /*02b0*/  FFMA R6, R9, 1.4426950216293334961, R6 ;  /* 0x3fb8aa3b09067823 */ /* 0x000fc40000000006 */
[----:B------:R-:W-:Y:S01]  /*02c0*/  FMUL R7, R8, R7 ;  /* 0x0000000708077220 */ /* 0x000fe20000400000 */
[----:B------:R-:W-:-:S03]  /*02d0*/  FFMA R11, R10, R11, 0.12022458761930465698 ;  /* 0x3df6384f0a0b7423 */ /* 0x000fc6000000000b */
[----:B------:R-:W-:Y:S01]  /*02e0*/  FFMA R6, R7, 1.4426950216293334961, R6 ;  /* 0x3fb8aa3b07067823 */ /* 0x000fe20000000006 */
[----:B------:R-:W-:-:S03]  /*02f0*/  FMUL R10, R10, R11 ;  /* 0x0000000b0a0a7220 */ /* 0x000fc60000400000 */
[----:B------:R-:W-:Y:S01]  /*0300*/  FFMA R6, R9, 1.9251366722983220825e-08, R6 ;  /* 0x32a55e3409067823 */ /* 0x000fe20000000006 */
[----:B------:R-:W-:-:S04]  /*0310*/  FMUL R8, R10, 3 ;  /* 0x404000000a087820 */ /* 0x000fc80000400000 */
[----:B------:R-:W-:Y:S01]  /*0320*/  FFMA R6, R7, R8, R6 ;  /* 0x0000000807067223 */ /* 0x000fe20000000006 */
[----:B------:R-:W-:-:S03]  /*0330*/  IADD3 R7, PT, PT, R4, 0x1, RZ ;  /* 0x0000000104077810 */ /* 0x000fc60007ffe0ff */
[----:B------:R-:W-:Y:S01]  /*0340*/  FFMA R6, R9, R10, R6 ;  /* 0x0000000a09067223 */ /* 0x000fe20000000006 */
[----:B------:R-:W-:-:S03]  /*0350*/  I2FP.F32.U32 R7, R7 ;  /* 0x0000000700077245 */ /* 0x000fc60000201000 */
[----:B------:R-:W-:-:S04]  /*0360*/  FADD R4, R5, R6 ;  /* 0x0000000605047221 */ /* 0x000fc80000000000 */
[----:B------:R-:W-:Y:S01]  /*0370*/  FMUL R8, R7, R4 ;  /* 0x0000000407087220 */ /* 0x000fe20000400000 */
[----:B------:R-:W-:-:S03]  /*0380*/  FADD R5, -R5, R4 ;  /* 0x0000000405057221 */ /* 0x000fc60000000100 */
[----:B------:R-:W0:Y:S01]  /*0390*/  FRND R9, R8 ;  /* 0x0000000800097307 */ /* 0x000e220000201000 */
[----:B------:R-:W-:Y:S01]  /*03a0*/  FADD R6, R6, -R5 ;  /* 0x8000000506067221 */ /* 0x000fe20000000000 */
[----:B------:R-:W-:Y:S01]  /*03b0*/  FFMA R5, R7, R4, -R8 ;  /* 0x0000000407057223 */ /* 0x000fe20000000808 */
[----:B------:R-:W-:-:S03]  /*03c0*/  FSETP.GEU.AND P1, PT, R8, RZ, PT ;  /* 0x000000ff0800720b */ /* 0x000fc60003f2e000 */
[----:B------:R-:W-:Y:S01]  /*03d0*/  FFMA R5, R7, R6, R5 ;  /* 0x0000000607057223 */ /* 0x000fe20000000005 */
[----:B------:R-:W-:Y:S01]  /*03e0*/  MOV R6, 0x391fcb8e ;  /* 0x391fcb8e00067802 */ /* 0x000fe20000000f00 */
[----:B------:R-:W1:Y:S01]  /*03f0*/  F2I.NTZ R10, R8 ;  /* 0x00000008000a7305 */ /* 0x000e620000203100 */
[----:B0-----:R-:W-:Y:S01]  /*0400*/  FADD R4, R8, -R9 ;  /* 0x8000000908047221 */ /* 0x001fe20000000000 */
[----:B------:R-:W-:-:S03]  /*0410*/  FSETP.GT.AND P0, PT, R9, RZ, PT ;  /* 0x000000ff0900720b */ /* 0x000fc60003f04000 */
[----:B------:R-:W-:Y:S01]  /*0420*/  FADD R5, R5, R4 ;  /* 0x0000000405057221 */ /* 0x000fe20000000000 */
[----:B------:R-:W-:Y:S02]  /*0430*/  SEL R9, RZ, 0x83000000, P0 ;  /* 0x83000000ff097807 */ /* 0x000fe40000000000 */
[----:B------:R-:W-:Y:S01]  /*0440*/  FSETP.GT.AND P0, PT, |R8|, 152, PT ;  /* 0x431800000800780b */ /* 0x000fe20003f04200 */
[----:B------:R-:W-:Y:S01]  /*0450*/  FFMA R4, R5, R6, 0.0013391353422775864601 ;  /* 0x3aaf85ed05047423 */ /* 0x000fe20000000006 */
[----:B-1----:R-:W-:-:S03]  /*0460*/  LEA R10, R10, -R9, 0x17 ;  /* 0x800000090a0a7211 */ /* 0x002fc600078eb8ff */
[----:B------:R-:W-:-:S04]  /*0470*/  FFMA R4, R5, R4, 0.0096188392490148544312 ;  /* 0x3c1d985605047423 */ /* 0x000fc80000000004 */
[----:B------:R-:W-:-:S04]  /*0480*/  FFMA R4, R5, R4, 0.055503588169813156128 ;  /* 0x3d6357bb05047423 */ /* 0x000fc80000000004 */
[----:B------:R-:W-:Y:S01]  /*0490*/  FFMA R6, R5, R4, 0.24022644758224487305 ;  /* 0x3e75fdec05067423 */ /* 0x000fe20000000004 */
[----:B------:R-:W-:-:S03]  /*04a0*/  FMUL R4, R7, 0.5 ;  /* 0x3f00000007047820 */ /* 0x000fc60000400000 */
[----:B------:R-:W-:-:S03]  /*04b0*/  FFMA R6, R5, R6, 0.69314718246459960938 ;  /* 0x3f31721805067423 */ /* 0x000fc60000000006 */
[----:B------:R-:W0:Y:S01]  /*04c0*/  FRND.TRUNC R4, R4 ;  /* 0x0000000400047307 */ /* 0x000e22000020d000 */
[----:B------:R-:W-:Y:S01]  /*04d0*/  FFMA R6, R5, R6, 1 ;  /* 0x3f80000005067423 */ /* 0x000fe20000000006 */
[----:B------:R-:W-:-:S05]  /*04e0*/  IADD3 R5, PT, PT, R9, 0x7f000000, RZ ;  /* 0x7f00000009057810 */ /* 0x000fca0007ffe0ff */
[----:B------:R-:W-:-:S04]  /*04f0*/  FMUL R5, R6, R5 ;  /* 0x0000000506057220 */ /* 0x000fc80000400000 */
[----:B------:R-:W-:Y:S01]  /*0500*/  FMUL R10, R5, R10 ;  /* 0x0000000a050a7220 */ /* 0x000fe20000400000 */
[----:B------:R-:W-:Y:S01]  /*0510*/  HFMA2 R5, -RZ, RZ, 1.875, 0 ;  /* 0x3f800000ff057431 */ /* 0x000fe200000001ff */
[----:B------:R-:W-:Y:S01]  /*0520*/  @P0 FSEL R10, RZ, +INF , !P1 ;  /* 0x7f800000ff0a0808 */ /* 0x000fe20004800000 */
[----:B0-----:R-:W-:Y:S01]  /*0530*/  FADD R6, R4, R4 ;  /* 0x0000000404067221 */ /* 0x001fe20000000000 */
[----:B------:R-:W-:Y:S06]  /*0540*/  @!P2 BRA `(.L_x_1) ;  /* 0x00000000004ca947 */ /* 0x000fec0003800000 */
[----:B------:R-:W-:-:S04]  /*0550*/  FSETP.NAN.AND P0, PT, |R7|, |R7|, PT ;  /* 0x400000070700720b */ /* 0x000fc80003f08200 */
[----:B------:R-:W-:-:S13]  /*0560*/  FSETP.NUM.AND P0, PT, |R0|, |R0|, !P0 ;  /* 0x400000000000720b */ /* 0x000fda0004707200 */
[----:B------:R-:W-:Y:S01]  /*0570*/  @!P0 FADD R5, R0, R7 ;  /* 0x0000000700058221 */ /* 0x000fe20000000000 */
[----:B------:R-:W-:Y:S06]  /*0580*/  @!P0 BRA `(.L_x_1) ;  /* 0x00000000003c8947 */ /* 0x000fec0003800000 */
[----:B------:R-:W-:Y:S01]  /*0590*/  FSETP.NEU.AND P0, PT, |R0|, +INF , PT ;  /* 0x7f8000000000780b */ /* 0x000fe20003f0d200 */
[----:B------:R-:W-:-:S03]  /*05a0*/  FADD R6, R7, -R6 ;  /* 0x8000000607067221 */ /* 0x000fc60000000000 */
[----:B------:R-:W-:-:S04]  /*05b0*/  FSETP.NEU.AND P0, PT, R0, RZ, P0 ;  /* 0x000000ff0000720b */ /* 0x000fc8000070d000 */
[----:B------:R-:W-:-:S09]  /*05c0*/  FSETP.NEU.AND P1, PT, |R6|, 1, !P0 ;  /* 0x3f8000000600780b */ /* 0x000fd2000472d200 */
[----:B------:R-:W-:-:S05]  /*05d0*/  @!P0 FADD R4, R0, R0 ;  /* 0x0000000000048221 */ /* 0x000fca0000000000 */
[----:B------:R-:W-:-:S04]  /*05e0*/  @P1 LOP3.LUT R4, R4, 0x7fffffff, RZ, 0xc0, !PT ;  /* 0x7fffffff04041812 */ /* 0x000fc800078ec0ff */
[----:B------:R-:W-:Y:S01]  /*05f0*/  @!P0 MOV R5, R4 ;  /* 0x0000000400058202 */ /* 0x000fe20000000f00 */
[----:B------:R-:W-:Y:S06]  /*0600*/  @!P0 BRA `(.L_x_1) ;  /* 0x00000000001c8947 */ /* 0x000fec0003800000 */
[----:B------:R-:W-:Y:S02]  /*0610*/  FSETP.NEU.AND P0, PT, |R7|, +INF , PT ;  /* 0x7f8000000700780b */ /* 0x000fe40003f0d200 */
[----:B------:R-:W-:-:S13]  /*0620*/  FSETP.EQ.AND P1, PT, R0, -1, PT ;  /* 0xbf8000000000780b */ /* 0x000fda0003f22000 */
[----:B------:R-:W-:Y:S05]  /*0630*/  @!P0 BRA P1, `(.L_x_1) ;  /* 0x0000000000108947 */ /* 0x000fea0000800000 */
[----:B------:R-:W-:Y:S02]  /*0640*/  FSETP.GEU.AND P0, PT, R0, RZ, PT ;  /* 0x000000ff0000720b */ /* 0x000fe40003f0e000 */
[----:B------:R-:W-:-:S11]  /*0650*/  MOV R5, R10 ;  /* 0x0000000a00057202 */ /* 0x000fd60000000f00 */
[----:B------:R-:W-:-:S04]  /*0660*/  @!P0 FSETP.NEU.AND P1, PT, |R6|, 1, PT ;  /* 0x3f8000000600880b */ /* 0x000fc80003f2d200 */
[----:B------:R-:W-:-:S09]  /*0670*/  @!P0 FSEL R5, R10, -R10, P1 ;  /* 0x8000000a0a058208 */ /* 0x000fd20000800000 */
.L_x_1:
[----:B------:R-:W-:Y:S05]  /*0680*/  BSYNC.RECONVERGENT B0 ;  /* 0x0000000000007941 */ /* 0x000fea0003800200 */
.L_x_0:
[----:B------:R-:W-:Y:S01]  /*0690*/  STG.E desc[UR4][R2.64], R5 ;  /* 0x0000000502007986 */ /* 0x000fe2000c101904 */
[----:B------:R-:W-:Y:S05]  /*06a0*/  EXIT ;  /* 0x000000000000794d */ /* 0x000fea0003800000 */
.L_x_2:
[----:B------:R-:W-:-:S00]  /*06b0*/  BRA `(.L_x_2) ;  /* 0xfffffffc00fc7947 */ /* 0x000fc0000383ffff */
[----:B------:R-:W-:-:S00]  /*06c0*/  NOP ;  /* 0x0000000000007918 */ /* 0x000fc00000000000 */
        /* <DEDUP_REMOVED lines=11> */
.L_x_3:


//--------------------- .nv.shared.reserved.0     --------------------------
	.section	.nv.shared.reserved.0,"aw",@nobits
	.weak		__nv_reservedSMEM_offset_0_alias
	.size		__nv_reservedSMEM_offset_0_alias, 0, 64
	.other		__nv_reservedSMEM_offset_0_alias,@"STO_CUDA_RESERVED_SHARED STV_DEFAULT"
__nv_reservedSMEM_offset_0_alias:
	.zero		0
	.zero		64


//--------------------- .nv.constant0._Z16row_power_kernelPfii --------------------------
	.section	.nv.constant0._Z16row_power_kernelPfii,"a",@progbits
	.sectionflags	@""
	.align	4
.nv.constant0._Z16row_power_kernelPfii:
	.zero		912


//--------------------- SYMBOLS --------------------------

	.type		.nv.reservedSmem.offset0,@object
	.size		.nv.reservedSmem.offset0,0x4
